	.headerflags	@"EF_CUDA_TEXMODE_UNIFIED EF_CUDA_64BIT_ADDRESS EF_CUDA_ACCELERATORS EF_CUDA_SM90 EF_CUDA_VIRTUAL_SM(EF_CUDA_SM90)"
	.elftype	@"ET_EXEC"


//--------------------- .nv.info                  --------------------------
	.section	.nv.info,"",@"SHT_CUDA_INFO"
	.align	4


	//----- nvinfo : EIATTR_REGCOUNT
	.align		4
        /*0000*/ 	.byte	0x04, 0x2f
        /*0002*/ 	.short	(.L_1 - .L_0)
	.align		4
.L_0:
        /*0004*/ 	.word	index@(triton_poi_fused_mul_sigmoid_49)
        /*0008*/ 	.word	0x0000000f


	//----- nvinfo : EIATTR_MIN_STACK_SIZE
	.align		4
.L_1:
        /*000c*/ 	.byte	0x04, 0x12
        /*000e*/ 	.short	(.L_3 - .L_2)
	.align		4
.L_2:
        /*0010*/ 	.word	index@(triton_poi_fused_mul_sigmoid_49)
        /*0014*/ 	.word	0x00000000


	//----- nvinfo : EIATTR_FRAME_SIZE
	.align		4
.L_3:
        /*0018*/ 	.byte	0x04, 0x11
        /*001a*/ 	.short	(.L_5 - .L_4)
	.align		4
.L_4:
        /*001c*/ 	.word	index@(triton_poi_fused_mul_sigmoid_49)
        /*0020*/ 	.word	0x00000000


	//----- nvinfo : EIATTR_MIN_STACK_SIZE
	.align		4
.L_5:
        /*0024*/ 	.byte	0x04, 0x12
        /*0026*/ 	.short	(.L_7 - .L_6)
	.align		4
.L_6:
        /*0028*/ 	.word	index@(triton_poi_fused_mul_sigmoid_49)
        /*002c*/ 	.word	0x00000000
.L_7:


//--------------------- .nv.info.triton_poi_fused_mul_sigmoid_49 --------------------------
	.section	.nv.info.triton_poi_fused_mul_sigmoid_49,"",@"SHT_CUDA_INFO"
	.sectionflags	@""
	.align	4


	//----- nvinfo : EIATTR_CUDA_API_VERSION
	.align		4
        /*0000*/ 	.byte	0x04, 0x37
        /*0002*/ 	.short	(.L_9 - .L_8)
.L_8:
        /*0004*/ 	.word	0x0000007c


	//----- nvinfo : EIATTR_KPARAM_INFO
	.align		4
.L_9:
        /*0008*/ 	.byte	0x04, 0x17
        /*000a*/ 	.short	(.L_11 - .L_10)
.L_10:
        /*000c*/ 	.word	0x00000000
        /*0010*/ 	.short	0x0002
        /*0012*/ 	.short	0x0010
        /*0014*/ 	.byte	0x00, 0xf0, 0x11, 0x00


	//----- nvinfo : EIATTR_KPARAM_INFO
	.align		4
.L_11:
        /*0018*/ 	.byte	0x04, 0x17
        /*001a*/ 	.short	(.L_13 - .L_12)
.L_12:
        /*001c*/ 	.word	0x00000000
        /*0020*/ 	.short	0x0001
        /*0022*/ 	.short	0x0008
        /*0024*/ 	.byte	0x00, 0xf4, 0x21, 0x00


	//----- nvinfo : EIATTR_KPARAM_INFO
	.align		4
.L_13:
        /*0028*/ 	.byte	0x04, 0x17
        /*002a*/ 	.short	(.L_15 - .L_14)
.L_14:
        /*002c*/ 	.word	0x00000000
        /*0030*/ 	.short	0x0000
        /*0032*/ 	.short	0x0000
        /*0034*/ 	.byte	0x00, 0xf4, 0x21, 0x00


	//----- nvinfo : EIATTR_SPARSE_MMA_MASK
	.align		4
.L_15:
        /*0038*/ 	.byte	0x03, 0x50
        /*003a*/ 	.short	0x0000


	//----- nvinfo : EIATTR_MAXREG_COUNT
	.align		4
        /*003c*/ 	.byte	0x03, 0x1b
        /*003e*/ 	.short	0x00ff


	//----- nvinfo : EIATTR_EXIT_INSTR_OFFSETS
	.align		4
        /*0040*/ 	.byte	0x04, 0x1c
        /*0042*/ 	.short	(.L_17 - .L_16)


	//   ....[0]....
.L_16:
        /*0044*/ 	.word	0x00000490


	//----- nvinfo : EIATTR_REQNTID
	.align		4
.L_17:
        /*0048*/ 	.byte	0x04, 0x10
        /*004a*/ 	.short	(.L_19 - .L_18)
.L_18:
        /*004c*/ 	.word	0x00000080
        /*0050*/ 	.word	0x00000001
        /*0054*/ 	.word	0x00000001


	//----- nvinfo : EIATTR_CBANK_PARAM_SIZE
	.align		4
.L_19:
        /*0058*/ 	.byte	0x03, 0x19
        /*005a*/ 	.short	0x0014


	//----- nvinfo : EIATTR_PARAM_CBANK
	.align		4
        /*005c*/ 	.byte	0x04, 0x0a
        /*005e*/ 	.short	(.L_21 - .L_20)
	.align		4
.L_20:
        /*0060*/ 	.word	index@(.nv.constant0.triton_poi_fused_mul_sigmoid_49)
        /*0064*/ 	.short	0x0210
        /*0066*/ 	.short	0x0014


	//----- nvinfo : EIATTR_SW_WAR
	.align		4
.L_21:
        /*0068*/ 	.byte	0x04, 0x36
        /*006a*/ 	.short	(.L_23 - .L_22)
.L_22:
        /*006c*/ 	.word	0x00000008
.L_23:


//--------------------- .nv.callgraph             --------------------------
	.section	.nv.callgraph,"",@"SHT_CUDA_CALLGRAPH"
	.align	4
	.sectionentsize	8
	.align		4
        /*0000*/ 	.word	0x00000000
	.align		4
        /*0004*/ 	.word	0xffffffff
	.align		4
        /*0008*/ 	.word	0x00000000
	.align		4
        /*000c*/ 	.word	0xfffffffe
	.align		4
        /*0010*/ 	.word	0x00000000
	.align		4
        /*0014*/ 	.word	0xfffffffd
	.align		4
        /*0018*/ 	.word	0x00000000
	.align		4
        /*001c*/ 	.word	0xfffffffc


//--------------------- .text.triton_poi_fused_mul_sigmoid_49 --------------------------
	.section	.text.triton_poi_fused_mul_sigmoid_49,"ax",@progbits
	.align	128
        .global         triton_poi_fused_mul_sigmoid_49
        .type           triton_poi_fused_mul_sigmoid_49,@function
        .size           triton_poi_fused_mul_sigmoid_49,(.L_x_1 - triton_poi_fused_mul_sigmoid_49)
        .other          triton_poi_fused_mul_sigmoid_49,@"STO_CUDA_ENTRY STV_DEFAULT"
triton_poi_fused_mul_sigmoid_49:
.text.triton_poi_fused_mul_sigmoid_49:
[----:B------:R-:W-:Y:S01]  /*0000*/  LDC R1, c[0x0][0x28] ;  /* 0x00000a00ff017b82 */ /* 0x000fe20000000800 */
[----:B------:R-:W1:Y:S07]  /*0010*/  S2R R0, SR_TID.X ;  /* 0x0000000000007919 */ /* 0x000e6e0000002100 */
[----:B------:R-:W2:Y:S01]  /*0020*/  LDC.64 R2, c[0x0][0x210] ;  /* 0x00008400ff027b82 */ /* 0x000ea20000000a00 */
[----:B------:R-:W-:Y:S01]  /*0030*/  ULDC.64 UR4, c[0x0][0x208] ;  /* 0x0000820000047ab9 */ /* 0x000fe20000000a00 */
[----:B------:R-:W3:Y:S06]  /*0040*/  S2R R9, SR_CTAID.X ;  /* 0x0000000000097919 */ /* 0x000eec0000002500 */
[----:B------:R-:W4:Y:S01]  /*0050*/  LDC.64 R6, c[0x0][0x218] ;  /* 0x00008600ff067b82 */ /* 0x000f220000000a00 */
[----:B-1----:R-:W-:-:S04]  /*0060*/  SHF.L.U32 R0, R0, 0x1, RZ ;  /* 0x0000000100007819 */ /* 0x002fc800000006ff */
[----:B------:R-:W-:-:S04]  /*0070*/  LOP3.LUT R0, R0, 0xfe, RZ, 0xc0, !PT ;  /* 0x000000fe00007812 */ /* 0x000fc800078ec0ff */
[----:B---3--:R-:W-:-:S05]  /*0080*/  LEA R9, R9, R0, 0x8 ;  /* 0x0000000009097211 */ /* 0x008fca00078e40ff */
[----:B------:R-:W-:-:S04]  /*0090*/  IMAD.HI R0, R9, 0x2aaaaaab, RZ ;  /* 0x2aaaaaab09007827 */ /* 0x000fc800078e02ff */
[----:B--2---:R-:W-:Y:S01]  /*00a0*/  IMAD.WIDE R2, R9, 0x4, R2 ;  /* 0x0000000409027825 */ /* 0x004fe200078e0202 */
[----:B------:R-:W-:-:S04]  /*00b0*/  SHF.R.U32.HI R11, RZ, 0x1f, R0 ;  /* 0x0000001fff0b7819 */ /* 0x000fc80000011600 */
[CC--:B------:R-:W-:Y:S01]  /*00c0*/  LEA.HI R8, R0.reuse, R11.reuse, RZ, 0x17 ;  /* 0x0000000b00087211 */ /* 0x0c0fe200078fb8ff */
[----:B------:R-:W2:Y:S01]  /*00d0*/  LDG.E.64 R4, desc[UR4][R2.64] ;  /* 0x0000000402047981 */ /* 0x000ea2000c1e1b00 */
[----:B------:R-:W-:-:S03]  /*00e0*/  LEA.HI.SX32 R11, R0, R11, 0x15 ;  /* 0x0000000b000b7211 */ /* 0x000fc600078faaff */
[----:B------:R-:W-:-:S04]  /*00f0*/  IMAD R8, R8, -0xc00, R9 ;  /* 0xfffff40008087824 */ /* 0x000fc800078e0209 */
[----:B------:R-:W-:-:S04]  /*0100*/  IMAD R11, R11, 0xc00, R8 ;  /* 0x00000c000b0b7824 */ /* 0x000fc800078e0208 */
[----:B----4-:R-:W-:-:S06]  /*0110*/  IMAD.WIDE R6, R11, 0x4, R6 ;  /* 0x000000040b067825 */ /* 0x010fcc00078e0206 */
[----:B------:R-:W3:Y:S01]  /*0120*/  LDG.E.EL.64 R6, desc[UR4][R6.64] ;  /* 0x0000000406067981 */ /* 0x000ee2000c2e1b00 */
[----:B--2---:R-:W-:-:S04]  /*0130*/  FADD R0, RZ, -R4 ;  /* 0x80000004ff007221 */ /* 0x004fc80000000000 */
[----:B------:R-:W-:Y:S01]  /*0140*/  FMUL R8, R0, 1.4426950216293334961 ;  /* 0x3fb8aa3b00087820 */ /* 0x000fe20000400000 */
[----:B------:R-:W-:-:S04]  /*0150*/  FADD R0, RZ, -R5 ;  /* 0x80000005ff007221 */ /* 0x000fc80000000000 */
[----:B------:R-:W-:Y:S01]  /*0160*/  FMUL R9, R0, 1.4426950216293334961 ;  /* 0x3fb8aa3b00097820 */ /* 0x000fe20000400000 */
[----:B------:R-:W-:-:S04]  /*0170*/  FSETP.GEU.AND P0, PT, R8, -126, PT ;  /* 0xc2fc00000800780b */ /* 0x000fc80003f0e000 */
[----:B------:R-:W-:Y:S01]  /*0180*/  FSETP.GEU.AND P3, PT, R9, -126, PT ;  /* 0xc2fc00000900780b */ /* 0x000fe20003f6e000 */
[----:B---3--:R-:W-:Y:S01]  /*0190*/  FADD R0, RZ, -R6 ;  /* 0x80000006ff007221 */ /* 0x008fe20000000000 */
[----:B------:R-:W-:-:S03]  /*01a0*/  FADD R10, RZ, -R7 ;  /* 0x80000007ff0a7221 */ /* 0x000fc60000000000 */
[----:B------:R-:W-:Y:S01]  /*01b0*/  FMUL R11, R0, 1.4426950216293334961 ;  /* 0x3fb8aa3b000b7820 */ /* 0x000fe20000400000 */
[----:B------:R-:W-:-:S03]  /*01c0*/  FMUL R10, R10, 1.4426950216293334961 ;  /* 0x3fb8aa3b0a0a7820 */ /* 0x000fc60000400000 */
[----:B------:R-:W-:Y:S01]  /*01d0*/  @!P0 FMUL R8, R8, 0.5 ;  /* 0x3f00000008088820 */ /* 0x000fe20000400000 */
[----:B------:R-:W-:-:S03]  /*01e0*/  FSETP.GEU.AND P1, PT, R11, -126, PT ;  /* 0xc2fc00000b00780b */ /* 0x000fc60003f2e000 */
[----:B------:R-:W-:Y:S01]  /*01f0*/  @!P3 FMUL R9, R9, 0.5 ;  /* 0x3f0000000909b820 */ /* 0x000fe20000400000 */
[----:B------:R-:W-:Y:S01]  /*0200*/  FSETP.GEU.AND P2, PT, R10, -126, PT ;  /* 0xc2fc00000a00780b */ /* 0x000fe20003f4e000 */
[----:B------:R-:W1:Y:S08]  /*0210*/  MUFU.EX2 R0, R8 ;  /* 0x0000000800007308 */ /* 0x000e700000000800 */
[----:B------:R-:W2:Y:S01]  /*0220*/  MUFU.EX2 R6, R9 ;  /* 0x0000000900067308 */ /* 0x000ea20000000800 */
[----:B------:R-:W-:-:S03]  /*0230*/  @!P1 FMUL R11, R11, 0.5 ;  /* 0x3f0000000b0b9820 */ /* 0x000fc60000400000 */
[----:B------:R-:W-:Y:S01]  /*0240*/  @!P2 FMUL R10, R10, 0.5 ;  /* 0x3f0000000a0aa820 */ /* 0x000fe20000400000 */
[----:B-1----:R-:W-:-:S03]  /*0250*/  @!P0 FMUL R0, R0, R0 ;  /* 0x0000000000008220 */ /* 0x002fc60000400000 */
[----:B------:R1:W3:Y:S01]  /*0260*/  MUFU.EX2 R7, R11 ;  /* 0x0000000b00077308 */ /* 0x0002e20000000800 */
[----:B------:R-:W-:Y:S01]  /*0270*/  FADD R0, R0, 1 ;  /* 0x3f80000000007421 */ /* 0x000fe20000000000 */
[----:B--2---:R-:W-:-:S06]  /*0280*/  @!P3 FMUL R6, R6, R6 ;  /* 0x000000060606b220 */ /* 0x004fcc0000400000 */
[----:B------:R-:W2:Y:S01]  /*0290*/  MUFU.EX2 R12, R10 ;  /* 0x0000000a000c7308 */ /* 0x000ea20000000800 */
[----:B------:R-:W-:Y:S01]  /*02a0*/  FSETP.GT.AND P0, PT, R0, 8.50705917302346158658e+37, PT ;  /* 0x7e8000000000780b */ /* 0x000fe20003f04000 */
[----:B-1----:R-:W-:Y:S01]  /*02b0*/  HFMA2.MMA R11, -RZ, RZ, 1.625, 0 ;  /* 0x3e800000ff0b7435 */ /* 0x002fe200000001ff */
[----:B------:R-:W-:Y:S01]  /*02c0*/  FADD R6, R6, 1 ;  /* 0x3f80000006067421 */ /* 0x000fe20000000000 */
[----:B---3--:R-:W-:-:S04]  /*02d0*/  @!P1 FMUL R7, R7, R7 ;  /* 0x0000000707079220 */ /* 0x008fc80000400000 */
[----:B------:R-:W-:Y:S01]  /*02e0*/  FSETP.GT.AND P1, PT, R6, 8.50705917302346158658e+37, PT ;  /* 0x7e8000000600780b */ /* 0x000fe20003f24000 */
[----:B------:R-:W-:-:S03]  /*02f0*/  FADD R8, R7, 1 ;  /* 0x3f80000007087421 */ /* 0x000fc60000000000 */
[C---:B------:R-:W-:Y:S02]  /*0300*/  FSEL R7, R11.reuse, 1, P0 ;  /* 0x3f8000000b077808 */ /* 0x040fe40000000000 */
[----:B------:R-:W-:Y:S01]  /*0310*/  @P0 FMUL R0, R0, 0.25 ;  /* 0x3e80000000000820 */ /* 0x000fe20000400000 */
[----:B--2---:R-:W-:Y:S01]  /*0320*/  @!P2 FMUL R12, R12, R12 ;  /* 0x0000000c0c0ca220 */ /* 0x004fe20000400000 */
[----:B------:R-:W-:Y:S02]  /*0330*/  FSETP.GT.AND P2, PT, R8, 8.50705917302346158658e+37, PT ;  /* 0x7e8000000800780b */ /* 0x000fe40003f44000 */
[----:B------:R-:W-:Y:S01]  /*0340*/  FSEL R9, R11, 1, P1 ;  /* 0x3f8000000b097808 */ /* 0x000fe20000800000 */
[----:B------:R-:W-:Y:S01]  /*0350*/  FADD R12, R12, 1 ;  /* 0x3f8000000c0c7421 */ /* 0x000fe20000000000 */
[----:B------:R-:W1:Y:S01]  /*0360*/  MUFU.RCP R0, R0 ;  /* 0x0000000000007308 */ /* 0x000e620000001000 */
[----:B------:R-:W-:-:S03]  /*0370*/  @P1 FMUL R6, R6, 0.25 ;  /* 0x3e80000006061820 */ /* 0x000fc60000400000 */
[----:B------:R-:W-:-:S04]  /*0380*/  FSETP.GT.AND P3, PT, R12, 8.50705917302346158658e+37, PT ;  /* 0x7e8000000c00780b */ /* 0x000fc80003f64000 */
[----:B------:R-:W2:Y:S01]  /*0390*/  MUFU.RCP R6, R6 ;  /* 0x0000000600067308 */ /* 0x000ea20000001000 */
[----:B------:R-:W-:Y:S01]  /*03a0*/  @P2 FMUL R8, R8, 0.25 ;  /* 0x3e80000008082820 */ /* 0x000fe20000400000 */
[----:B-1----:R-:W-:-:S06]  /*03b0*/  FMUL R7, R0, R7 ;  /* 0x0000000700077220 */ /* 0x002fcc0000400000 */
[----:B------:R-:W1:Y:S01]  /*03c0*/  MUFU.RCP R8, R8 ;  /* 0x0000000800087308 */ /* 0x000e620000001000 */
[----:B------:R-:W-:Y:S01]  /*03d0*/  @P3 FMUL R12, R12, 0.25 ;  /* 0x3e8000000c0c3820 */ /* 0x000fe20000400000 */
[----:B------:R-:W-:Y:S01]  /*03e0*/  FMUL R7, R4, R7 ;  /* 0x0000000704077220 */ /* 0x000fe20000400000 */
[----:B--2---:R-:W-:-:S05]  /*03f0*/  FMUL R0, R6, R9 ;  /* 0x0000000906007220 */ /* 0x004fca0000400000 */
[----:B------:R-:W2:Y:S01]  /*0400*/  MUFU.RCP R12, R12 ;  /* 0x0000000c000c7308 */ /* 0x000ea20000001000 */
[C---:B------:R-:W-:Y:S02]  /*0410*/  FSEL R9, R11.reuse, 1, P2 ;  /* 0x3f8000000b097808 */ /* 0x040fe40001000000 */
[----:B------:R-:W-:Y:S01]  /*0420*/  FSEL R11, R11, 1, P3 ;  /* 0x3f8000000b0b7808 */ /* 0x000fe20001800000 */
[----:B------:R-:W-:Y:S02]  /*0430*/  FMUL R0, R5, R0 ;  /* 0x0000000005007220 */ /* 0x000fe40000400000 */
[----:B-1----:R-:W-:-:S04]  /*0440*/  FMUL R8, R8, R9 ;  /* 0x0000000908087220 */ /* 0x002fc80000400000 */
[----:B------:R-:W-:Y:S01]  /*0450*/  FMUL R8, R7, R8 ;  /* 0x0000000807087220 */ /* 0x000fe20000400000 */
[----:B--2---:R-:W-:-:S04]  /*0460*/  FMUL R11, R12, R11 ;  /* 0x0000000b0c0b7220 */ /* 0x004fc80000400000 */
[----:B------:R-:W-:-:S05]  /*0470*/  FMUL R9, R0, R11 ;  /* 0x0000000b00097220 */ /* 0x000fca0000400000 */
[----:B------:R-:W-:Y:S01]  /*0480*/  STG.E.64 desc[UR4][R2.64], R8 ;  /* 0x0000000802007986 */ /* 0x000fe2000c101b04 */
[----:B------:R-:W-:Y:S05]  /*0490*/  EXIT ;  /* 0x000000000000794d */ /* 0x000fea0003800000 */
.L_x_0:
[----:B------:R-:W-:-:S00]  /*04a0*/  BRA `(.L_x_0) ;  /* 0xfffffffc00fc7947 */ /* 0x000fc0000383ffff */
[----:B------:R-:W-:-:S00]  /*04b0*/  NOP ;  /* 0x0000000000007918 */ /* 0x000fc00000000000 */
        /* <DEDUP_REMOVED lines=12> */
.L_x_1:


//--------------------- .nv.constant0.triton_poi_fused_mul_sigmoid_49 --------------------------
	.section	.nv.constant0.triton_poi_fused_mul_sigmoid_49,"a",@progbits
	.sectionflags	@""
	.align	4
.nv.constant0.triton_poi_fused_mul_sigmoid_49:
	.zero		548
